//
// Generated by NVIDIA NVVM Compiler
//
// Compiler Build ID: CL-36424714
// Cuda compilation tools, release 13.0, V13.0.88
// Based on NVVM 20.0.0
//

.version 9.0
.target sm_100
.address_size 64

	// .globl	_Z14ComputeTerrainPfif
.global .align 4 .b8 __cudart_i2opi_f[24] = {65, 144, 67, 60, 153, 149, 98, 219, 192, 221, 52, 245, 209, 87, 39, 252, 41, 21, 68, 78, 110, 131, 249, 162};

.visible .entry _Z14ComputeTerrainPfif(
	.param .u64 .ptr .align 1 _Z14ComputeTerrainPfif_param_0,
	.param .u32 _Z14ComputeTerrainPfif_param_1,
	.param .f32 _Z14ComputeTerrainPfif_param_2
)
{
	.local .align 4 .b8 	__local_depot0[28];
	.reg .b64 	%SP;
	.reg .b64 	%SPL;
	.reg .pred 	%p<10>;
	.reg .b32 	%r<45>;
	.reg .b32 	%f<32>;
	.reg .b64 	%rd<25>;
	.reg .b64 	%fd<3>;

	mov.u64 	%SPL, __local_depot0;
	ld.param.u64 	%rd10, [_Z14ComputeTerrainPfif_param_0];
	ld.param.u32 	%r16, [_Z14ComputeTerrainPfif_param_1];
	ld.param.f32 	%f8, [_Z14ComputeTerrainPfif_param_2];
	add.u64 	%rd1, %SPL, 0;
	mov.u32 	%r17, %ctaid.x;
	mov.u32 	%r18, %ntid.x;
	mov.u32 	%r19, %tid.x;
	mad.lo.s32 	%r1, %r17, %r18, %r19;
	setp.ge.s32 	%p1, %r1, %r16;
	@%p1 bra 	$L__BB0_10;
	cvta.to.global.u64 	%rd12, %rd10;
	mul.wide.s32 	%rd13, %r1, 4;
	add.s64 	%rd2, %rd12, %rd13;
	ld.global.f32 	%f1, [%rd2];
	cvt.rn.f32.s32 	%f9, %r1;
	fma.rn.f32 	%f2, %f9, 0f3C23D70A, %f8;
	mul.f32 	%f10, %f2, 0f3F22F983;
	cvt.rni.s32.f32 	%r44, %f10;
	cvt.rn.f32.s32 	%f11, %r44;
	fma.rn.f32 	%f12, %f11, 0fBFC90FDA, %f2;
	fma.rn.f32 	%f13, %f11, 0fB3A22168, %f12;
	fma.rn.f32 	%f31, %f11, 0fA7C234C5, %f13;
	abs.f32 	%f4, %f2;
	setp.ltu.f32 	%p2, %f4, 0f47CE4780;
	@%p2 bra 	$L__BB0_9;
	setp.neu.f32 	%p3, %f4, 0f7F800000;
	@%p3 bra 	$L__BB0_4;
	mov.f32 	%f16, 0f00000000;
	mul.rn.f32 	%f31, %f2, %f16;
	mov.b32 	%r44, 0;
	bra.uni 	$L__BB0_9;
$L__BB0_4:
	mov.b32 	%r3, %f2;
	shl.b32 	%r21, %r3, 8;
	or.b32  	%r4, %r21, -2147483648;
	mov.b64 	%rd24, 0;
	mov.b32 	%r41, 0;
	mov.u64 	%rd22, __cudart_i2opi_f;
	mov.u64 	%rd23, %rd1;
$L__BB0_5:
	.pragma "nounroll";
	ld.global.nc.u32 	%r22, [%rd22];
	mad.wide.u32 	%rd16, %r22, %r4, %rd24;
	shr.u64 	%rd24, %rd16, 32;
	st.local.u32 	[%rd23], %rd16;
	add.s32 	%r41, %r41, 1;
	add.s64 	%rd23, %rd23, 4;
	add.s64 	%rd22, %rd22, 4;
	setp.ne.s32 	%p4, %r41, 6;
	@%p4 bra 	$L__BB0_5;
	shr.u32 	%r23, %r3, 23;
	st.local.u32 	[%rd1+24], %rd24;
	and.b32  	%r7, %r23, 31;
	and.b32  	%r24, %r23, 224;
	add.s32 	%r25, %r24, -128;
	shr.u32 	%r26, %r25, 5;
	mul.wide.u32 	%rd17, %r26, 4;
	sub.s64 	%rd9, %rd1, %rd17;
	ld.local.u32 	%r42, [%rd9+24];
	ld.local.u32 	%r43, [%rd9+20];
	setp.eq.s32 	%p5, %r7, 0;
	@%p5 bra 	$L__BB0_8;
	shf.l.wrap.b32 	%r42, %r43, %r42, %r7;
	ld.local.u32 	%r27, [%rd9+16];
	shf.l.wrap.b32 	%r43, %r27, %r43, %r7;
$L__BB0_8:
	shr.u32 	%r28, %r42, 30;
	shf.l.wrap.b32 	%r29, %r43, %r42, 2;
	shl.b32 	%r30, %r43, 2;
	shr.u32 	%r31, %r29, 31;
	add.s32 	%r32, %r31, %r28;
	neg.s32 	%r33, %r32;
	setp.lt.s32 	%p6, %r3, 0;
	selp.b32 	%r44, %r33, %r32, %p6;
	xor.b32  	%r34, %r29, %r3;
	shr.s32 	%r35, %r29, 31;
	xor.b32  	%r36, %r35, %r29;
	xor.b32  	%r37, %r35, %r30;
	cvt.u64.u32 	%rd18, %r36;
	shl.b64 	%rd19, %rd18, 32;
	cvt.u64.u32 	%rd20, %r37;
	or.b64  	%rd21, %rd19, %rd20;
	cvt.rn.f64.s64 	%fd1, %rd21;
	mul.f64 	%fd2, %fd1, 0d3BF921FB54442D19;
	cvt.rn.f32.f64 	%f14, %fd2;
	neg.f32 	%f15, %f14;
	setp.lt.s32 	%p7, %r34, 0;
	selp.f32 	%f31, %f15, %f14, %p7;
$L__BB0_9:
	mul.rn.f32 	%f17, %f31, %f31;
	and.b32  	%r39, %r44, 1;
	setp.eq.b32 	%p8, %r39, 1;
	selp.f32 	%f18, 0f3F800000, %f31, %p8;
	fma.rn.f32 	%f19, %f17, %f18, 0f00000000;
	fma.rn.f32 	%f20, %f17, 0f37CBAC00, 0fBAB607ED;
	selp.f32 	%f21, %f20, 0fB94D4153, %p8;
	selp.f32 	%f22, 0f3D2AAABB, 0f3C0885E4, %p8;
	fma.rn.f32 	%f23, %f21, %f17, %f22;
	selp.f32 	%f24, 0fBEFFFFFF, 0fBE2AAAA8, %p8;
	fma.rn.f32 	%f25, %f23, %f17, %f24;
	fma.rn.f32 	%f26, %f25, %f19, %f18;
	and.b32  	%r40, %r44, 2;
	setp.eq.s32 	%p9, %r40, 0;
	mov.f32 	%f27, 0f00000000;
	sub.f32 	%f28, %f27, %f26;
	selp.f32 	%f29, %f26, %f28, %p9;
	fma.rn.f32 	%f30, %f29, 0f3C23D70A, %f1;
	st.global.f32 	[%rd2], %f30;
$L__BB0_10:
	ret;

}


// ===== COMPILED SASS (sm_100) =====

	.target	sm_100

	.elftype	@"ET_EXEC"


//--------------------- .note.nv.tkinfo           --------------------------
	.section	.note.nv.tkinfo,"",@"SHT_NOTE"
	.sectionflags	@"SHF_NOTE_NV_TKINFO"
	.tkinfo
        /*0018*/ 	.word	0x00000002
        /*0030*/ 	.string	""
        /*0030*/ 	.string	"ptxas"
        /*0030*/ 	.string	"Cuda compilation tools, release 13.0, V13.0.88"
        /*0030*/ 	.string	"Build cuda_13.0.r13.0/compiler.36424714_0"
        /*0030*/ 	.string	"-arch sm_100 -m 64 "



//--------------------- .note.nv.cuinfo           --------------------------
	.section	.note.nv.cuinfo,"",@"SHT_NOTE"
	.sectionflags	@"SHF_NOTE_NV_CUINFO"
        /*0018*/ 	.short	0x0002
        /*001a*/ 	.short	0x0064
        /*001c*/ 	.short	0x0082
	.zero		2


//--------------------- .nv.info                  --------------------------
	.section	.nv.info,"",@"SHT_CUDA_INFO"
	.align	4


	//----- nvinfo : EIATTR_REGCOUNT
	.align		4
        /*0000*/ 	.byte	0x04, 0x2f
        /*0002*/ 	.short	(.L_2 - .L_1)
	.align		4
.L_1:
        /*0004*/ 	.word	index@(_Z14ComputeTerrainPfif)
        /*0008*/ 	.word	0x00000014


	//----- nvinfo : EIATTR_FRAME_SIZE
	.align		4
.L_2:
        /*000c*/ 	.byte	0x04, 0x11
        /*000e*/ 	.short	(.L_4 - .L_3)
	.align		4
.L_3:
        /*0010*/ 	.word	index@(_Z14ComputeTerrainPfif)
        /*0014*/ 	.word	0x00000000


	//----- nvinfo : EIATTR_MIN_STACK_SIZE
	.align		4
.L_4:
        /*0018*/ 	.byte	0x04, 0x12
        /*001a*/ 	.short	(.L_6 - .L_5)
	.align		4
.L_5:
        /*001c*/ 	.word	index@(_Z14ComputeTerrainPfif)
        /*0020*/ 	.word	0x00000000
.L_6:


//--------------------- .nv.compat                --------------------------
	.section	.nv.compat,"",@"SHT_CUDA_COMPAT_INFO"
	.align	4
        /*0000*/ 	.byte	0x02, 0x09, 0x00, 0x00, 0x02, 0x02, 0x01, 0x00, 0x02, 0x05, 0x05, 0x00, 0x03, 0x07, 0x01, 0x01
        /*0010*/ 	.byte	0x02, 0x03, 0x00, 0x00, 0x02, 0x06, 0x01, 0x00, 0x04, 0x0b, 0x08, 0x00, 0x01, 0x00, 0x00, 0x00
        /*0020*/ 	.byte	0x00, 0x00, 0x00, 0x00


//--------------------- .nv.info._Z14ComputeTerrainPfif --------------------------
	.section	.nv.info._Z14ComputeTerrainPfif,"",@"SHT_CUDA_INFO"
	.sectionflags	@""
	.align	4


	//----- nvinfo : EIATTR_CUDA_API_VERSION
	.align		4
        /*0000*/ 	.byte	0x04, 0x37
        /*0002*/ 	.short	(.L_8 - .L_7)
.L_7:
        /*0004*/ 	.word	0x00000082


	//----- nvinfo : EIATTR_KPARAM_INFO
	.align		4
.L_8:
        /*0008*/ 	.byte	0x04, 0x17
        /*000a*/ 	.short	(.L_10 - .L_9)
.L_9:
        /*000c*/ 	.word	0x00000000
        /*0010*/ 	.short	0x0002
        /*0012*/ 	.short	0x000c
        /*0014*/ 	.byte	0x00, 0xf0, 0x11, 0x00


	//----- nvinfo : EIATTR_KPARAM_INFO
	.align		4
.L_10:
        /*0018*/ 	.byte	0x04, 0x17
        /*001a*/ 	.short	(.L_12 - .L_11)
.L_11:
        /*001c*/ 	.word	0x00000000
        /*0020*/ 	.short	0x0001
        /*0022*/ 	.short	0x0008
        /*0024*/ 	.byte	0x00, 0xf0, 0x11, 0x00


	//----- nvinfo : EIATTR_KPARAM_INFO
	.align		4
.L_12:
        /*0028*/ 	.byte	0x04, 0x17
        /*002a*/ 	.short	(.L_14 - .L_13)
.L_13:
        /*002c*/ 	.word	0x00000000
        /*0030*/ 	.short	0x0000
        /*0032*/ 	.short	0x0000
        /*0034*/ 	.byte	0x00, 0xf5, 0x21, 0x00


	//----- nvinfo : EIATTR_SPARSE_MMA_MASK
	.align		4
.L_14:
        /*0038*/ 	.byte	0x03, 0x50
        /*003a*/ 	.short	0x0000


	//----- nvinfo : EIATTR_MAXREG_COUNT
	.align		4
        /*003c*/ 	.byte	0x03, 0x1b
        /*003e*/ 	.short	0x00ff


	//----- nvinfo : EIATTR_MERCURY_ISA_VERSION
	.align		4
        /*0040*/ 	.byte	0x03, 0x5f
        /*0042*/ 	.short	0x0101


	//----- nvinfo : EIATTR_VRC_CTA_INIT_COUNT
	.align		4
        /*0044*/ 	.byte	0x02, 0x4a
	.zero		1
	.zero		1


	//----- nvinfo : EIATTR_EXIT_INSTR_OFFSETS
	.align		4
        /*0048*/ 	.byte	0x04, 0x1c
        /*004a*/ 	.short	(.L_16 - .L_15)


	//   ....[0]....
.L_15:
        /*004c*/ 	.word	0x00000070


	//   ....[1]....
        /*0050*/ 	.word	0x000008c0


	//----- nvinfo : EIATTR_CRS_STACK_SIZE
	.align		4
.L_16:
        /*0054*/ 	.byte	0x04, 0x1e
        /*0056*/ 	.short	(.L_18 - .L_17)
.L_17:
        /*0058*/ 	.word	0x00000000


	//----- nvinfo : EIATTR_CBANK_PARAM_SIZE
	.align		4
.L_18:
        /*005c*/ 	.byte	0x03, 0x19
        /*005e*/ 	.short	0x0010


	//----- nvinfo : EIATTR_PARAM_CBANK
	.align		4
        /*0060*/ 	.byte	0x04, 0x0a
        /*0062*/ 	.short	(.L_20 - .L_19)
	.align		4
.L_19:
        /*0064*/ 	.word	index@(.nv.constant0._Z14ComputeTerrainPfif)
        /*0068*/ 	.short	0x0380
        /*006a*/ 	.short	0x0010


	//----- nvinfo : EIATTR_SW_WAR
	.align		4
.L_20:
        /*006c*/ 	.byte	0x04, 0x36
        /*006e*/ 	.short	(.L_22 - .L_21)
.L_21:
        /*0070*/ 	.word	0x00000008
.L_22:


//--------------------- .nv.callgraph             --------------------------
	.section	.nv.callgraph,"",@"SHT_CUDA_CALLGRAPH"
	.align	4
	.sectionentsize	8
	.align		4
        /*0000*/ 	.word	0x00000000
	.align		4
        /*0004*/ 	.word	0xffffffff
	.align		4
        /*0008*/ 	.word	0x00000000
	.align		4
        /*000c*/ 	.word	0xfffffffe
	.align		4
        /*0010*/ 	.word	0x00000000
	.align		4
        /*0014*/ 	.word	0xfffffffd
	.align		4
        /*0018*/ 	.word	0x00000000
	.align		4
        /*001c*/ 	.word	0xfffffffc


//--------------------- .nv.constant4             --------------------------
	.section	.nv.constant4,"a",@progbits
	.align	8
	.align		8
.nv.constant4:
        /*0000*/ 	.dword	__cudart_i2opi_f


//--------------------- .text._Z14ComputeTerrainPfif --------------------------
	.section	.text._Z14ComputeTerrainPfif,"ax",@progbits
	.align	128
        .global         _Z14ComputeTerrainPfif
        .type           _Z14ComputeTerrainPfif,@function
        .size           _Z14ComputeTerrainPfif,(.L_x_6 - _Z14ComputeTerrainPfif)
        .other          _Z14ComputeTerrainPfif,@"STO_CUDA_ENTRY STV_DEFAULT"
_Z14ComputeTerrainPfif:
.text._Z14ComputeTerrainPfif:
[----:B------:R-:W-:Y:S01]  /*0000*/  LDC R1, c[0x0][0x37c] ;  /* 0x0000df00ff017b82 */ /* 0x000fe20000000800 */
[----:B------:R-:W0:Y:S07]  /*0010*/  S2R R0, SR_TID.X ;  /* 0x0000000000007919 */ /* 0x000e2e0000002100 */
[----:B------:R-:W0:Y:S01]  /*0020*/  S2UR UR4, SR_CTAID.X ;  /* 0x00000000000479c3 */ /* 0x000e220000002500 */
[----:B------:R-:W1:Y:S07]  /*0030*/  LDCU UR5, c[0x0][0x388] ;  /* 0x00007100ff0577ac */ /* 0x000e6e0008000800 */
[----:B------:R-:W0:Y:S02]  /*0040*/  LDC R5, c[0x0][0x360] ;  /* 0x0000d800ff057b82 */ /* 0x000e240000000800 */
[----:B0-----:R-:W-:-:S05]  /*0050*/  IMAD R5, R5, UR4, R0 ;  /* 0x0000000405057c24 */ /* 0x001fca000f8e0200 */
[----:B-1----:R-:W-:-:S13]  /*0060*/  ISETP.GE.AND P0, PT, R5, UR5, PT ;  /* 0x0000000505007c0c */ /* 0x002fda000bf06270 */
[----:B------:R-:W-:Y:S05]  /*0070*/  @P0 EXIT ;  /* 0x000000000000094d */ /* 0x000fea0003800000 */
[----:B------:R-:W0:Y:S01]  /*0080*/  LDC.64 R2, c[0x0][0x380] ;  /* 0x0000e000ff027b82 */ /* 0x000e220000000a00 */
[----:B------:R-:W1:Y:S07]  /*0090*/  LDCU.64 UR6, c[0x0][0x358] ;  /* 0x00006b00ff0677ac */ /* 0x000e6e0008000a00 */
[----:B------:R-:W2:Y:S01]  /*00a0*/  LDC R7, c[0x0][0x38c] ;  /* 0x0000e300ff077b82 */ /* 0x000ea20000000800 */
[----:B0-----:R-:W-:-:S05]  /*00b0*/  IMAD.WIDE R2, R5, 0x4, R2 ;  /* 0x0000000405027825 */ /* 0x001fca00078e0202 */
[----:B-1----:R0:W5:Y:S01]  /*00c0*/  LDG.E R4, desc[UR6][R2.64] ;  /* 0x0000000602047981 */ /* 0x002162000c1e1900 */
[----:B------:R-:W-:Y:S01]  /*00d0*/  I2FP.F32.S32 R0, R5 ;  /* 0x0000000500007245 */ /* 0x000fe20000201400 */
[----:B------:R-:W-:Y:S04]  /*00e0*/  BSSY.RECONVERGENT B0, `(.L_x_0) ;  /* 0x000006a000007945 */ /* 0x000fe80003800200 */
[----:B--2---:R-:W-:-:S04]  /*00f0*/  FFMA R0, R0, 0.0099999997764825820923, R7 ;  /* 0x3c23d70a00007823 */ /* 0x004fc80000000007 */
[C---:B------:R-:W-:Y:S01]  /*0100*/  FMUL R5, R0.reuse, 0.63661974668502807617 ;  /* 0x3f22f98300057820 */ /* 0x040fe20000400000 */
[----:B------:R-:W-:-:S05]  /*0110*/  FSETP.GE.AND P0, PT, |R0|, 105615, PT ;  /* 0x47ce47800000780b */ /* 0x000fca0003f06200 */
[----:B------:R-:W1:Y:S02]  /*0120*/  F2I.NTZ R5, R5 ;  /* 0x0000000500057305 */ /* 0x000e640000203100 */
[----:B-1----:R-:W-:-:S05]  /*0130*/  I2FP.F32.S32 R7, R5 ;  /* 0x0000000500077245 */ /* 0x002fca0000201400 */
[----:B------:R-:W-:-:S04]  /*0140*/  FFMA R6, R7, -1.5707962512969970703, R0 ;  /* 0xbfc90fda07067823 */ /* 0x000fc80000000000 */
[----:B------:R-:W-:-:S04]  /*0150*/  FFMA R6, R7, -7.5497894158615963534e-08, R6 ;  /* 0xb3a2216807067823 */ /* 0x000fc80000000006 */
[----:B------:R-:W-:Y:S01]  /*0160*/  FFMA R8, R7, -5.3903029534742383927e-15, R6 ;  /* 0xa7c234c507087823 */ /* 0x000fe20000000006 */
[----:B0-----:R-:W-:Y:S06]  /*0170*/  @!P0 BRA `(.L_x_1) ;  /* 0x0000000400808947 */ /* 0x001fec0003800000 */
[----:B------:R-:W-:-:S13]  /*0180*/  FSETP.NEU.AND P0, PT, |R0|, +INF , PT ;  /* 0x7f8000000000780b */ /* 0x000fda0003f0d200 */
[----:B------:R-:W-:Y:S01]  /*0190*/  @!P0 FMUL R8, RZ, R0 ;  /* 0x00000000ff088220 */ /* 0x000fe20000400000 */
[----:B------:R-:W-:Y:S01]  /*01a0*/  @!P0 IMAD.MOV.U32 R5, RZ, RZ, RZ ;  /* 0x000000ffff058224 */ /* 0x000fe200078e00ff */
[----:B------:R-:W-:Y:S06]  /*01b0*/  @!P0 BRA `(.L_x_1) ;  /* 0x0000000400708947 */ /* 0x000fec0003800000 */
[----:B------:R-:W-:Y:S01]  /*01c0*/  IMAD.SHL.U32 R6, R0, 0x100, RZ ;  /* 0x0000010000067824 */ /* 0x000fe200078e00ff */
[----:B------:R-:W0:Y:S01]  /*01d0*/  LDCU.64 UR8, c[0x4][URZ] ;  /* 0x01000000ff0877ac */ /* 0x000e220008000a00 */
[----:B------:R-:W-:Y:S02]  /*01e0*/  IMAD.MOV.U32 R5, RZ, RZ, RZ ;  /* 0x000000ffff057224 */ /* 0x000fe400078e00ff */
[----:B------:R-:W-:Y:S01]  /*01f0*/  IMAD.MOV.U32 R11, RZ, RZ, RZ ;  /* 0x000000ffff0b7224 */ /* 0x000fe200078e00ff */
[----:B------:R-:W-:Y:S01]  /*0200*/  LOP3.LUT R10, R6, 0x80000000, RZ, 0xfc, !PT ;  /* 0x80000000060a7812 */ /* 0x000fe200078efcff */
[----:B------:R-:W-:Y:S01]  /*0210*/  UMOV UR5, URZ ;  /* 0x000000ff00057c82 */ /* 0x000fe20008000000 */
[----:B------:R-:W-:-:S05]  /*0220*/  UMOV UR4, URZ ;  /* 0x000000ff00047c82 */ /* 0x000fca0008000000 */
.L_x_2:
[----:B0-----:R-:W-:Y:S01]  /*0230*/  IMAD.U32 R8, RZ, RZ, UR8 ;  /* 0x00000008ff087e24 */ /* 0x001fe2000f8e00ff */
[----:B------:R-:W-:-:S05]  /*0240*/  MOV R9, UR9 ;  /* 0x0000000900097c02 */ /* 0x000fca0008000f00 */
[----:B------:R-:W2:Y:S01]  /*0250*/  LDG.E.CONSTANT R7, desc[UR6][R8.64] ;  /* 0x0000000608077981 */ /* 0x000ea2000c1e9900 */
[----:B------:R-:W-:Y:S01]  /*0260*/  UIADD3 UR4, UPT, UPT, UR4, 0x1, URZ ;  /* 0x0000000104047890 */ /* 0x000fe2000fffe0ff */
[C---:B------:R-:W-:Y:S01]  /*0270*/  ISETP.EQ.AND P0, PT, R11.reuse, RZ, PT ;  /* 0x000000ff0b00720c */ /* 0x040fe20003f02270 */
[----:B------:R-:W-:Y:S01]  /*0280*/  UIADD3 UR8, UP1, UPT, UR8, 0x4, URZ ;  /* 0x0000000408087890 */ /* 0x000fe2000ff3e0ff */
[C---:B------:R-:W-:Y:S01]  /*0290*/  ISETP.EQ.AND P1, PT, R11.reuse, 0x4, PT ;  /* 0x000000040b00780c */ /* 0x040fe20003f22270 */
[----:B------:R-:W-:Y:S01]  /*02a0*/  UISETP.NE.AND UP0, UPT, UR4, 0x6, UPT ;  /* 0x000000060400788c */ /* 0x000fe2000bf05270 */
[C---:B------:R-:W-:Y:S01]  /*02b0*/  ISETP.EQ.AND P2, PT, R11.reuse, 0x8, PT ;  /* 0x000000080b00780c */ /* 0x040fe20003f42270 */
[----:B------:R-:W-:Y:S01]  /*02c0*/  UIADD3.X UR9, UPT, UPT, URZ, UR9, URZ, UP1, !UPT ;  /* 0x00000009ff097290 */ /* 0x000fe20008ffe4ff */
[C---:B------:R-:W-:Y:S02]  /*02d0*/  ISETP.EQ.AND P3, PT, R11.reuse, 0xc, PT ;  /* 0x0000000c0b00780c */ /* 0x040fe40003f62270 */
[----:B------:R-:W-:-:S02]  /*02e0*/  ISETP.EQ.AND P4, PT, R11, 0x10, PT ;  /* 0x000000100b00780c */ /* 0x000fc40003f82270 */
[C---:B------:R-:W-:Y:S01]  /*02f0*/  ISETP.EQ.AND P5, PT, R11.reuse, 0x14, PT ;  /* 0x000000140b00780c */ /* 0x040fe20003fa2270 */
[----:B------:R-:W-:Y:S02]  /*0300*/  VIADD R11, R11, 0x4 ;  /* 0x000000040b0b7836 */ /* 0x000fe40000000000 */
[----:B--2---:R-:W-:-:S03]  /*0310*/  IMAD.WIDE.U32 R6, R7, R10, RZ ;  /* 0x0000000a07067225 */ /* 0x004fc600078e00ff */
[----:B------:R-:W-:-:S04]  /*0320*/  IADD3 R6, P6, PT, R6, R5, RZ ;  /* 0x0000000506067210 */ /* 0x000fc80007fde0ff */
[----:B------:R-:W-:Y:S01]  /*0330*/  IADD3.X R5, PT, PT, R7, UR5, RZ, P6, !PT ;  /* 0x0000000507057c10 */ /* 0x000fe2000b7fe4ff */
[--C-:B------:R-:W-:Y:S01]  /*0340*/  @P0 IMAD.MOV.U32 R12, RZ, RZ, R6.reuse ;  /* 0x000000ffff0c0224 */ /* 0x100fe200078e0006 */
[----:B------:R-:W-:Y:S01]  /*0350*/  @P4 MOV R16, R6 ;  /* 0x0000000600104202 */ /* 0x000fe20000000f00 */
[--C-:B------:R-:W-:Y:S02]  /*0360*/  @P1 IMAD.MOV.U32 R13, RZ, RZ, R6.reuse ;  /* 0x000000ffff0d1224 */ /* 0x100fe400078e0006 */
[--C-:B------:R-:W-:Y:S02]  /*0370*/  @P2 IMAD.MOV.U32 R14, RZ, RZ, R6.reuse ;  /* 0x000000ffff0e2224 */ /* 0x100fe400078e0006 */
[--C-:B------:R-:W-:Y:S02]  /*0380*/  @P3 IMAD.MOV.U32 R15, RZ, RZ, R6.reuse ;  /* 0x000000ffff0f3224 */ /* 0x100fe400078e0006 */
[----:B------:R-:W-:Y:S01]  /*0390*/  @P5 IMAD.MOV.U32 R17, RZ, RZ, R6 ;  /* 0x000000ffff115224 */ /* 0x000fe200078e0006 */
[----:B------:R-:W-:Y:S06]  /*03a0*/  BRA.U UP0, `(.L_x_2) ;  /* 0xfffffffd00a07547 */ /* 0x000fec000b83ffff */
[----:B------:R-:W-:Y:S01]  /*03b0*/  SHF.R.U32.HI R6, RZ, 0x17, R0 ;  /* 0x00000017ff067819 */ /* 0x000fe20000011600 */
[----:B------:R-:W-:Y:S03]  /*03c0*/  BSSY.RECONVERGENT B1, `(.L_x_3) ;  /* 0x0000029000017945 */ /* 0x000fe60003800200 */
[C---:B------:R-:W-:Y:S02]  /*03d0*/  LOP3.LUT R7, R6.reuse, 0xe0, RZ, 0xc0, !PT ;  /* 0x000000e006077812 */ /* 0x040fe400078ec0ff */
[----:B------:R-:W-:-:S03]  /*03e0*/  LOP3.LUT P6, RZ, R6, 0x1f, RZ, 0xc0, !PT ;  /* 0x0000001f06ff7812 */ /* 0x000fc600078cc0ff */
[----:B------:R-:W-:-:S05]  /*03f0*/  VIADD R7, R7, 0xffffff80 ;  /* 0xffffff8007077836 */ /* 0x000fca0000000000 */
[----:B------:R-:W-:-:S05]  /*0400*/  SHF.R.U32.HI R7, RZ, 0x5, R7 ;  /* 0x00000005ff077819 */ /* 0x000fca0000011607 */
[----:B------:R-:W-:-:S05]  /*0410*/  IMAD.U32 R9, R7, -0x4, RZ ;  /* 0xfffffffc07097824 */ /* 0x000fca00078e00ff */
[C---:B------:R-:W-:Y:S02]  /*0420*/  ISETP.EQ.AND P3, PT, R9.reuse, -0x18, PT ;  /* 0xffffffe80900780c */ /* 0x040fe40003f62270 */
[C---:B------:R-:W-:Y:S02]  /*0430*/  ISETP.EQ.AND P4, PT, R9.reuse, -0x14, PT ;  /* 0xffffffec0900780c */ /* 0x040fe40003f82270 */
[C---:B------:R-:W-:Y:S02]  /*0440*/  ISETP.EQ.AND P2, PT, R9.reuse, -0x10, PT ;  /* 0xfffffff00900780c */ /* 0x040fe40003f42270 */
[C---:B------:R-:W-:Y:S02]  /*0450*/  ISETP.EQ.AND P1, PT, R9.reuse, -0xc, PT ;  /* 0xfffffff40900780c */ /* 0x040fe40003f22270 */
[C---:B------:R-:W-:Y:S02]  /*0460*/  ISETP.EQ.AND P0, PT, R9.reuse, -0x8, PT ;  /* 0xfffffff80900780c */ /* 0x040fe40003f02270 */
[----:B------:R-:W-:-:S03]  /*0470*/  ISETP.EQ.AND P5, PT, R9, RZ, PT ;  /* 0x000000ff0900720c */ /* 0x000fc60003fa2270 */
[----:B------:R-:W-:Y:S02]  /*0480*/  @P3 MOV R7, R12 ;  /* 0x0000000c00073202 */ /* 0x000fe40000000f00 */
[C---:B------:R-:W-:Y:S01]  /*0490*/  ISETP.EQ.AND P3, PT, R9.reuse, -0x4, PT ;  /* 0xfffffffc0900780c */ /* 0x040fe20003f62270 */
[----:B------:R-:W-:Y:S02]  /*04a0*/  @P4 IMAD.MOV.U32 R8, RZ, RZ, R12 ;  /* 0x000000ffff084224 */ /* 0x000fe400078e000c */
[----:B------:R-:W-:Y:S01]  /*04b0*/  @P4 IMAD.MOV.U32 R7, RZ, RZ, R13 ;  /* 0x000000ffff074224 */ /* 0x000fe200078e000d */
[----:B------:R-:W-:Y:S01]  /*04c0*/  ISETP.EQ.AND P4, PT, R9, 0x4, PT ;  /* 0x000000040900780c */ /* 0x000fe20003f82270 */
[----:B------:R-:W-:Y:S02]  /*04d0*/  @P2 IMAD.MOV.U32 R7, RZ, RZ, R14 ;  /* 0x000000ffff072224 */ /* 0x000fe400078e000e */
[----:B------:R-:W-:Y:S02]  /*04e0*/  @P1 IMAD.MOV.U32 R7, RZ, RZ, R15 ;  /* 0x000000ffff071224 */ /* 0x000fe400078e000f */
[----:B------:R-:W-:-:S02]  /*04f0*/  @P0 IMAD.MOV.U32 R7, RZ, RZ, R16 ;  /* 0x000000ffff070224 */ /* 0x000fc400078e0010 */
[----:B------:R-:W-:Y:S01]  /*0500*/  @P2 IMAD.MOV.U32 R8, RZ, RZ, R13 ;  /* 0x000000ffff082224 */ /* 0x000fe200078e000d */
[----:B------:R-:W-:Y:S01]  /*0510*/  @P1 MOV R8, R14 ;  /* 0x0000000e00081202 */ /* 0x000fe20000000f00 */
[----:B------:R-:W-:Y:S01]  /*0520*/  @P0 IMAD.MOV.U32 R8, RZ, RZ, R15 ;  /* 0x000000ffff080224 */ /* 0x000fe200078e000f */
[----:B------:R-:W-:Y:S01]  /*0530*/  @P3 MOV R7, R17 ;  /* 0x0000001100073202 */ /* 0x000fe20000000f00 */
[----:B------:R-:W-:Y:S02]  /*0540*/  @P5 IMAD.MOV.U32 R7, RZ, RZ, R5 ;  /* 0x000000ffff075224 */ /* 0x000fe400078e0005 */
[----:B------:R-:W-:Y:S02]  /*0550*/  @P3 IMAD.MOV.U32 R8, RZ, RZ, R16 ;  /* 0x000000ffff083224 */ /* 0x000fe400078e0010 */
[----:B------:R-:W-:Y:S02]  /*0560*/  @P5 IMAD.MOV.U32 R8, RZ, RZ, R17 ;  /* 0x000000ffff085224 */ /* 0x000fe400078e0011 */
[----:B------:R-:W-:-:S02]  /*0570*/  @P4 IMAD.MOV.U32 R8, RZ, RZ, R5 ;  /* 0x000000ffff084224 */ /* 0x000fc400078e0005 */
[----:B------:R-:W-:Y:S01]  /*0580*/  IMAD.MOV.U32 R11, RZ, RZ, R7 ;  /* 0x000000ffff0b7224 */ /* 0x000fe200078e0007 */
[----:B------:R-:W-:Y:S06]  /*0590*/  @!P6 BRA `(.L_x_4) ;  /* 0x00000000002ce947 */ /* 0x000fec0003800000 */
[----:B------:R-:W-:Y:S01]  /*05a0*/  @P2 MOV R7, R12 ;  /* 0x0000000c00072202 */ /* 0x000fe20000000f00 */
[----:B------:R-:W-:Y:S01]  /*05b0*/  @P1 IMAD.MOV.U32 R7, RZ, RZ, R13 ;  /* 0x000000ffff071224 */ /* 0x000fe200078e000d */
[----:B------:R-:W-:Y:S01]  /*05c0*/  LOP3.LUT R6, R6, 0x1f, RZ, 0xc0, !PT ;  /* 0x0000001f06067812 */ /* 0x000fe200078ec0ff */
[----:B------:R-:W-:Y:S01]  /*05d0*/  @P0 IMAD.MOV.U32 R7, RZ, RZ, R14 ;  /* 0x000000ffff070224 */ /* 0x000fe200078e000e */
[----:B------:R-:W-:Y:S01]  /*05e0*/  ISETP.EQ.AND P0, PT, R9, 0x8, PT ;  /* 0x000000080900780c */ /* 0x000fe20003f02270 */
[----:B------:R-:W-:Y:S01]  /*05f0*/  @P3 IMAD.MOV.U32 R7, RZ, RZ, R15 ;  /* 0x000000ffff073224 */ /* 0x000fe200078e000f */
[----:B------:R-:W-:Y:S01]  /*0600*/  SHF.L.W.U32.HI R11, R8, R6, R11 ;  /* 0x00000006080b7219 */ /* 0x000fe20000010e0b */
[----:B------:R-:W-:Y:S01]  /*0610*/  @P5 IMAD.MOV.U32 R7, RZ, RZ, R16 ;  /* 0x000000ffff075224 */ /* 0x000fe200078e0010 */
[----:B------:R-:W-:-:S09]  /*0620*/  @P4 MOV R7, R17 ;  /* 0x0000001100074202 */ /* 0x000fd20000000f00 */
[----:B------:R-:W-:-:S05]  /*0630*/  @P0 IMAD.MOV.U32 R7, RZ, RZ, R5 ;  /* 0x000000ffff070224 */ /* 0x000fca00078e0005 */
[----:B------:R-:W-:-:S07]  /*0640*/  SHF.L.W.U32.HI R8, R7, R6, R8 ;  /* 0x0000000607087219 */ /* 0x000fce0000010e08 */
.L_x_4:
[----:B------:R-:W-:Y:S05]  /*0650*/  BSYNC.RECONVERGENT B1 ;  /* 0x0000000000017941 */ /* 0x000fea0003800200 */
.L_x_3:
[C---:B------:R-:W-:Y:S01]  /*0660*/  SHF.L.W.U32.HI R10, R8.reuse, 0x2, R11 ;  /* 0x00000002080a7819 */ /* 0x040fe20000010e0b */
[----:B------:R-:W-:Y:S01]  /*0670*/  IMAD.SHL.U32 R8, R8, 0x4, RZ ;  /* 0x0000000408087824 */ /* 0x000fe200078e00ff */
[----:B------:R-:W-:Y:S01]  /*0680*/  UMOV UR4, 0x54442d19 ;  /* 0x54442d1900047882 */ /* 0x000fe20000000000 */
[----:B------:R-:W-:Y:S01]  /*0690*/  UMOV UR5, 0x3bf921fb ;  /* 0x3bf921fb00057882 */ /* 0x000fe20000000000 */
[----:B------:R-:W-:Y:S02]  /*06a0*/  SHF.R.S32.HI R5, RZ, 0x1f, R10 ;  /* 0x0000001fff057819 */ /* 0x000fe4000001140a */
[----:B------:R-:W-:Y:S02]  /*06b0*/  ISETP.GE.AND P0, PT, R0, RZ, PT ;  /* 0x000000ff0000720c */ /* 0x000fe40003f06270 */
[C---:B------:R-:W-:Y:S02]  /*06c0*/  LOP3.LUT R8, R5.reuse, R8, RZ, 0x3c, !PT ;  /* 0x0000000805087212 */ /* 0x040fe400078e3cff */
[----:B------:R-:W-:-:S02]  /*06d0*/  LOP3.LUT R9, R5, R10, RZ, 0x3c, !PT ;  /* 0x0000000a05097212 */ /* 0x000fc400078e3cff */
[----:B------:R-:W-:Y:S02]  /*06e0*/  SHF.R.U32.HI R5, RZ, 0x1e, R11 ;  /* 0x0000001eff057819 */ /* 0x000fe4000001160b */
[----:B------:R-:W0:Y:S01]  /*06f0*/  I2F.F64.S64 R6, R8 ;  /* 0x0000000800067312 */ /* 0x000e220000301c00 */
[C---:B------:R-:W-:Y:S02]  /*0700*/  LOP3.LUT R0, R10.reuse, R0, RZ, 0x3c, !PT ;  /* 0x000000000a007212 */ /* 0x040fe400078e3cff */
[----:B------:R-:W-:Y:S02]  /*0710*/  LEA.HI R5, R10, R5, RZ, 0x1 ;  /* 0x000000050a057211 */ /* 0x000fe400078f08ff */
[----:B------:R-:W-:-:S03]  /*0720*/  ISETP.GE.AND P1, PT, R0, RZ, PT ;  /* 0x000000ff0000720c */ /* 0x000fc60003f26270 */
[----:B------:R-:W-:-:S04]  /*0730*/  IMAD.MOV R0, RZ, RZ, -R5 ;  /* 0x000000ffff007224 */ /* 0x000fc800078e0a05 */
[----:B------:R-:W-:Y:S01]  /*0740*/  @!P0 IMAD.MOV.U32 R5, RZ, RZ, R0 ;  /* 0x000000ffff058224 */ /* 0x000fe200078e0000 */
[----:B0-----:R-:W-:-:S10]  /*0750*/  DMUL R6, R6, UR4 ;  /* 0x0000000406067c28 */ /* 0x001fd40008000000 */
[----:B------:R-:W0:Y:S02]  /*0760*/  F2F.F32.F64 R6, R6 ;  /* 0x0000000600067310 */ /* 0x000e240000301000 */
[----:B0-----:R-:W-:-:S07]  /*0770*/  FSEL R8, -R6, R6, !P1 ;  /* 0x0000000606087208 */ /* 0x001fce0004800100 */
.L_x_1:
[----:B------:R-:W-:Y:S05]  /*0780*/  BSYNC.RECONVERGENT B0 ;  /* 0x0000000000007941 */ /* 0x000fea0003800200 */
.L_x_0:
[----:B------:R-:W-:Y:S01]  /*0790*/  MOV R0, 0x37cbac00 ;  /* 0x37cbac0000007802 */ /* 0x000fe20000000f00 */
[----:B------:R-:W-:Y:S01]  /*07a0*/  FMUL R7, R8, R8 ;  /* 0x0000000808077220 */ /* 0x000fe20000400000 */
[C---:B------:R-:W-:Y:S01]  /*07b0*/  LOP3.LUT R6, R5.reuse, 0x1, RZ, 0xc0, !PT ;  /* 0x0000000105067812 */ /* 0x040fe200078ec0ff */
[----:B------:R-:W-:Y:S01]  /*07c0*/  IMAD.MOV.U32 R10, RZ, RZ, 0x3d2aaabb ;  /* 0x3d2aaabbff0a7424 */ /* 0x000fe200078e00ff */
[----:B------:R-:W-:Y:S01]  /*07d0*/  LOP3.LUT P1, RZ, R5, 0x2, RZ, 0xc0, !PT ;  /* 0x0000000205ff7812 */ /* 0x000fe2000782c0ff */
[----:B------:R-:W-:Y:S01]  /*07e0*/  FFMA R0, R7, R0, -0.0013887860113754868507 ;  /* 0xbab607ed07007423 */ /* 0x000fe20000000000 */
[----:B------:R-:W-:Y:S01]  /*07f0*/  ISETP.NE.U32.AND P0, PT, R6, 0x1, PT ;  /* 0x000000010600780c */ /* 0x000fe20003f05070 */
[----:B------:R-:W-:-:S03]  /*0800*/  IMAD.MOV.U32 R9, RZ, RZ, 0x3effffff ;  /* 0x3effffffff097424 */ /* 0x000fc600078e00ff */
[----:B------:R-:W-:Y:S02]  /*0810*/  FSEL R6, R0, -0.00019574658654164522886, !P0 ;  /* 0xb94d415300067808 */ /* 0x000fe40004000000 */
[----:B------:R-:W-:Y:S02]  /*0820*/  FSEL R10, R10, 0.0083327032625675201416, !P0 ;  /* 0x3c0885e40a0a7808 */ /* 0x000fe40004000000 */
[----:B------:R-:W-:Y:S02]  /*0830*/  FSEL R0, R8, 1, P0 ;  /* 0x3f80000008007808 */ /* 0x000fe40000000000 */
[----:B------:R-:W-:Y:S01]  /*0840*/  FSEL R9, -R9, -0.16666662693023681641, !P0 ;  /* 0xbe2aaaa809097808 */ /* 0x000fe20004000100 */
[C---:B------:R-:W-:Y:S02]  /*0850*/  FFMA R6, R7.reuse, R6, R10 ;  /* 0x0000000607067223 */ /* 0x040fe4000000000a */
[C---:B------:R-:W-:Y:S02]  /*0860*/  FFMA R5, R7.reuse, R0, RZ ;  /* 0x0000000007057223 */ /* 0x040fe400000000ff */
[----:B------:R-:W-:-:S04]  /*0870*/  FFMA R6, R7, R6, R9 ;  /* 0x0000000607067223 */ /* 0x000fc80000000009 */
[----:B------:R-:W-:-:S04]  /*0880*/  FFMA R5, R5, R6, R0 ;  /* 0x0000000605057223 */ /* 0x000fc80000000000 */
[----:B------:R-:W-:-:S04]  /*0890*/  @P1 FADD R5, RZ, -R5 ;  /* 0x80000005ff051221 */ /* 0x000fc80000000000 */
[----:B-----5:R-:W-:-:S05]  /*08a0*/  FFMA R5, R5, 0.0099999997764825820923, R4 ;  /* 0x3c23d70a05057823 */ /* 0x020fca0000000004 */
[----:B------:R-:W-:Y:S01]  /*08b0*/  STG.E desc[UR6][R2.64], R5 ;  /* 0x0000000502007986 */ /* 0x000fe2000c101906 */
[----:B------:R-:W-:Y:S05]  /*08c0*/  EXIT ;  /* 0x000000000000794d */ /* 0x000fea0003800000 */
.L_x_5:
[----:B------:R-:W-:-:S00]  /*08d0*/  BRA `(.L_x_5) ;  /* 0xfffffffc00fc7947 */ /* 0x000fc0000383ffff */
[----:B------:R-:W-:-:S00]  /*08e0*/  NOP ;  /* 0x0000000000007918 */ /* 0x000fc00000000000 */
        /* <DEDUP_REMOVED lines=9> */
.L_x_6:


//--------------------- .nv.global.init           --------------------------
	.section	.nv.global.init,"aw",@progbits
	.align	4
.nv.global.init:
	.type		__cudart_i2opi_f,@object
	.size		__cudart_i2opi_f,(.L_0 - __cudart_i2opi_f)
__cudart_i2opi_f:
        /*0000*/ 	.byte	0x41, 0x90, 0x43, 0x3c, 0x99, 0x95, 0x62, 0xdb, 0xc0, 0xdd, 0x34, 0xf5, 0xd1, 0x57, 0x27, 0xfc
        /*0010*/ 	.byte	0x29, 0x15, 0x44, 0x4e, 0x6e, 0x83, 0xf9, 0xa2
.L_0:


//--------------------- .nv.shared.reserved.0     --------------------------
	.section	.nv.shared.reserved.0,"aw",@nobits
	.weak		__nv_reservedSMEM_offset_0_alias
	.size		__nv_reservedSMEM_offset_0_alias, 0, 64
	.other		__nv_reservedSMEM_offset_0_alias,@"STO_CUDA_RESERVED_SHARED STV_DEFAULT"
__nv_reservedSMEM_offset_0_alias:
	.zero		0
	.zero		64


//--------------------- .nv.constant0._Z14ComputeTerrainPfif --------------------------
	.section	.nv.constant0._Z14ComputeTerrainPfif,"a",@progbits
	.sectionflags	@""
	.align	4
.nv.constant0._Z14ComputeTerrainPfif:
	.zero		912


//--------------------- SYMBOLS --------------------------

	.type		.nv.reservedSmem.offset0,@object
	.size		.nv.reservedSmem.offset0,0x4
